//
// Generated by NVIDIA NVVM Compiler
//
// Compiler Build ID: CL-36424714
// Cuda compilation tools, release 13.0, V13.0.88
// Based on NVVM 20.0.0
//

.version 9.0
.target sm_100
.address_size 64

	// .globl	_Z5daxpydPKdPdm

.visible .entry _Z5daxpydPKdPdm(
	.param .f64 _Z5daxpydPKdPdm_param_0,
	.param .u64 .ptr .align 1 _Z5daxpydPKdPdm_param_1,
	.param .u64 .ptr .align 1 _Z5daxpydPKdPdm_param_2,
	.param .u64 _Z5daxpydPKdPdm_param_3
)
{
	.reg .pred 	%p<2>;
	.reg .b32 	%r<5>;
	.reg .b64 	%rd<10>;
	.reg .b64 	%fd<5>;

	ld.param.f64 	%fd1, [_Z5daxpydPKdPdm_param_0];
	ld.param.u64 	%rd2, [_Z5daxpydPKdPdm_param_1];
	ld.param.u64 	%rd3, [_Z5daxpydPKdPdm_param_2];
	ld.param.u64 	%rd4, [_Z5daxpydPKdPdm_param_3];
	mov.u32 	%r1, %ctaid.x;
	mov.u32 	%r2, %ntid.x;
	mov.u32 	%r3, %tid.x;
	mad.lo.s32 	%r4, %r1, %r2, %r3;
	cvt.u64.u32 	%rd1, %r4;
	setp.le.u64 	%p1, %rd4, %rd1;
	@%p1 bra 	$L__BB0_2;
	cvta.to.global.u64 	%rd5, %rd2;
	cvta.to.global.u64 	%rd6, %rd3;
	shl.b64 	%rd7, %rd1, 3;
	add.s64 	%rd8, %rd5, %rd7;
	ld.global.f64 	%fd2, [%rd8];
	add.s64 	%rd9, %rd6, %rd7;
	ld.global.f64 	%fd3, [%rd9];
	fma.rn.f64 	%fd4, %fd1, %fd2, %fd3;
	st.global.f64 	[%rd9], %fd4;
$L__BB0_2:
	ret;

}


// ===== COMPILED SASS (sm_100) =====

	.target	sm_100

	.elftype	@"ET_EXEC"


//--------------------- .note.nv.tkinfo           --------------------------
	.section	.note.nv.tkinfo,"",@"SHT_NOTE"
	.sectionflags	@"SHF_NOTE_NV_TKINFO"
	.tkinfo
        /*0018*/ 	.word	0x00000002
        /*0030*/ 	.string	""
        /*0030*/ 	.string	"ptxas"
        /*0030*/ 	.string	"Cuda compilation tools, release 13.0, V13.0.88"
        /*0030*/ 	.string	"Build cuda_13.0.r13.0/compiler.36424714_0"
        /*0030*/ 	.string	"-arch sm_100 -m 64 "



//--------------------- .note.nv.cuinfo           --------------------------
	.section	.note.nv.cuinfo,"",@"SHT_NOTE"
	.sectionflags	@"SHF_NOTE_NV_CUINFO"
        /*0018*/ 	.short	0x0002
        /*001a*/ 	.short	0x0064
        /*001c*/ 	.short	0x0082
	.zero		2


//--------------------- .nv.info                  --------------------------
	.section	.nv.info,"",@"SHT_CUDA_INFO"
	.align	4


	//----- nvinfo : EIATTR_REGCOUNT
	.align		4
        /*0000*/ 	.byte	0x04, 0x2f
        /*0002*/ 	.short	(.L_1 - .L_0)
	.align		4
.L_0:
        /*0004*/ 	.word	index@(_Z5daxpydPKdPdm)
        /*0008*/ 	.word	0x0000000c


	//----- nvinfo : EIATTR_FRAME_SIZE
	.align		4
.L_1:
        /*000c*/ 	.byte	0x04, 0x11
        /*000e*/ 	.short	(.L_3 - .L_2)
	.align		4
.L_2:
        /*0010*/ 	.word	index@(_Z5daxpydPKdPdm)
        /*0014*/ 	.word	0x00000000


	//----- nvinfo : EIATTR_MIN_STACK_SIZE
	.align		4
.L_3:
        /*0018*/ 	.byte	0x04, 0x12
        /*001a*/ 	.short	(.L_5 - .L_4)
	.align		4
.L_4:
        /*001c*/ 	.word	index@(_Z5daxpydPKdPdm)
        /*0020*/ 	.word	0x00000000
.L_5:


//--------------------- .nv.compat                --------------------------
	.section	.nv.compat,"",@"SHT_CUDA_COMPAT_INFO"
	.align	4
        /*0000*/ 	.byte	0x02, 0x09, 0x00, 0x00, 0x02, 0x02, 0x01, 0x00, 0x02, 0x05, 0x05, 0x00, 0x03, 0x07, 0x01, 0x01
        /*0010*/ 	.byte	0x02, 0x03, 0x00, 0x00, 0x02, 0x06, 0x01, 0x00, 0x04, 0x0b, 0x08, 0x00, 0x01, 0x00, 0x00, 0x00
        /*0020*/ 	.byte	0x00, 0x00, 0x00, 0x00


//--------------------- .nv.info._Z5daxpydPKdPdm  --------------------------
	.section	.nv.info._Z5daxpydPKdPdm,"",@"SHT_CUDA_INFO"
	.sectionflags	@""
	.align	4


	//----- nvinfo : EIATTR_CUDA_API_VERSION
	.align		4
        /*0000*/ 	.byte	0x04, 0x37
        /*0002*/ 	.short	(.L_7 - .L_6)
.L_6:
        /*0004*/ 	.word	0x00000082


	//----- nvinfo : EIATTR_KPARAM_INFO
	.align		4
.L_7:
        /*0008*/ 	.byte	0x04, 0x17
        /*000a*/ 	.short	(.L_9 - .L_8)
.L_8:
        /*000c*/ 	.word	0x00000000
        /*0010*/ 	.short	0x0003
        /*0012*/ 	.short	0x0018
        /*0014*/ 	.byte	0x00, 0xf0, 0x21, 0x00


	//----- nvinfo : EIATTR_KPARAM_INFO
	.align		4
.L_9:
        /*0018*/ 	.byte	0x04, 0x17
        /*001a*/ 	.short	(.L_11 - .L_10)
.L_10:
        /*001c*/ 	.word	0x00000000
        /*0020*/ 	.short	0x0002
        /*0022*/ 	.short	0x0010
        /*0024*/ 	.byte	0x00, 0xf5, 0x21, 0x00


	//----- nvinfo : EIATTR_KPARAM_INFO
	.align		4
.L_11:
        /*0028*/ 	.byte	0x04, 0x17
        /*002a*/ 	.short	(.L_13 - .L_12)
.L_12:
        /*002c*/ 	.word	0x00000000
        /*0030*/ 	.short	0x0001
        /*0032*/ 	.short	0x0008
        /*0034*/ 	.byte	0x00, 0xf5, 0x21, 0x00


	//----- nvinfo : EIATTR_KPARAM_INFO
	.align		4
.L_13:
        /*0038*/ 	.byte	0x04, 0x17
        /*003a*/ 	.short	(.L_15 - .L_14)
.L_14:
        /*003c*/ 	.word	0x00000000
        /*0040*/ 	.short	0x0000
        /*0042*/ 	.short	0x0000
        /*0044*/ 	.byte	0x00, 0xf0, 0x21, 0x00


	//----- nvinfo : EIATTR_SPARSE_MMA_MASK
	.align		4
.L_15:
        /*0048*/ 	.byte	0x03, 0x50
        /*004a*/ 	.short	0x0000


	//----- nvinfo : EIATTR_MAXREG_COUNT
	.align		4
        /*004c*/ 	.byte	0x03, 0x1b
        /*004e*/ 	.short	0x00ff


	//----- nvinfo : EIATTR_MERCURY_ISA_VERSION
	.align		4
        /*0050*/ 	.byte	0x03, 0x5f
        /*0052*/ 	.short	0x0101


	//----- nvinfo : EIATTR_VRC_CTA_INIT_COUNT
	.align		4
        /*0054*/ 	.byte	0x02, 0x4a
	.zero		1
	.zero		1


	//----- nvinfo : EIATTR_EXIT_INSTR_OFFSETS
	.align		4
        /*0058*/ 	.byte	0x04, 0x1c
        /*005a*/ 	.short	(.L_17 - .L_16)


	//   ....[0]....
.L_16:
        /*005c*/ 	.word	0x00000080


	//   ....[1]....
        /*0060*/ 	.word	0x00000170


	//----- nvinfo : EIATTR_CBANK_PARAM_SIZE
	.align		4
.L_17:
        /*0064*/ 	.byte	0x03, 0x19
        /*0066*/ 	.short	0x0020


	//----- nvinfo : EIATTR_PARAM_CBANK
	.align		4
        /*0068*/ 	.byte	0x04, 0x0a
        /*006a*/ 	.short	(.L_19 - .L_18)
	.align		4
.L_18:
        /*006c*/ 	.word	index@(.nv.constant0._Z5daxpydPKdPdm)
        /*0070*/ 	.short	0x0380
        /*0072*/ 	.short	0x0020


	//----- nvinfo : EIATTR_SW_WAR
	.align		4
.L_19:
        /*0074*/ 	.byte	0x04, 0x36
        /*0076*/ 	.short	(.L_21 - .L_20)
.L_20:
        /*0078*/ 	.word	0x00000008
.L_21:


//--------------------- .nv.callgraph             --------------------------
	.section	.nv.callgraph,"",@"SHT_CUDA_CALLGRAPH"
	.align	4
	.sectionentsize	8
	.align		4
        /*0000*/ 	.word	0x00000000
	.align		4
        /*0004*/ 	.word	0xffffffff
	.align		4
        /*0008*/ 	.word	0x00000000
	.align		4
        /*000c*/ 	.word	0xfffffffe
	.align		4
        /*0010*/ 	.word	0x00000000
	.align		4
        /*0014*/ 	.word	0xfffffffd
	.align		4
        /*0018*/ 	.word	0x00000000
	.align		4
        /*001c*/ 	.word	0xfffffffc


//--------------------- .text._Z5daxpydPKdPdm     --------------------------
	.section	.text._Z5daxpydPKdPdm,"ax",@progbits
	.align	128
        .global         _Z5daxpydPKdPdm
        .type           _Z5daxpydPKdPdm,@function
        .size           _Z5daxpydPKdPdm,(.L_x_1 - _Z5daxpydPKdPdm)
        .other          _Z5daxpydPKdPdm,@"STO_CUDA_ENTRY STV_DEFAULT"
_Z5daxpydPKdPdm:
.text._Z5daxpydPKdPdm:
[----:B------:R-:W-:Y:S01]  /*0000*/  LDC R1, c[0x0][0x37c] ;  /* 0x0000df00ff017b82 */ /* 0x000fe20000000800 */
[----:B------:R-:W0:Y:S07]  /*0010*/  S2R R3, SR_TID.X ;  /* 0x0000000000037919 */ /* 0x000e2e0000002100 */
[----:B------:R-:W0:Y:S01]  /*0020*/  S2UR UR4, SR_CTAID.X ;  /* 0x00000000000479c3 */ /* 0x000e220000002500 */
[----:B------:R-:W1:Y:S07]  /*0030*/  LDCU.64 UR6, c[0x0][0x398] ;  /* 0x00007300ff0677ac */ /* 0x000e6e0008000a00 */
[----:B------:R-:W0:Y:S02]  /*0040*/  LDC R0, c[0x0][0x360] ;  /* 0x0000d800ff007b82 */ /* 0x000e240000000800 */
[----:B0-----:R-:W-:-:S05]  /*0050*/  IMAD R0, R0, UR4, R3 ;  /* 0x0000000400007c24 */ /* 0x001fca000f8e0203 */
[----:B-1----:R-:W-:-:S04]  /*0060*/  ISETP.GE.U32.AND P0, PT, R0, UR6, PT ;  /* 0x0000000600007c0c */ /* 0x002fc8000bf06070 */
[----:B------:R-:W-:-:S13]  /*0070*/  ISETP.GE.U32.AND.EX P0, PT, RZ, UR7, PT, P0 ;  /* 0x00000007ff007c0c */ /* 0x000fda000bf06100 */
[----:B------:R-:W-:Y:S05]  /*0080*/  @P0 EXIT ;  /* 0x000000000000094d */ /* 0x000fea0003800000 */
[----:B------:R-:W0:Y:S01]  /*0090*/  LDCU.64 UR6, c[0x0][0x388] ;  /* 0x00007100ff0677ac */ /* 0x000e220008000a00 */
[----:B------:R-:W-:Y:S01]  /*00a0*/  IMAD.SHL.U32 R4, R0, 0x8, RZ ;  /* 0x0000000800047824 */ /* 0x000fe200078e00ff */
[----:B------:R-:W-:Y:S01]  /*00b0*/  SHF.R.U32.HI R0, RZ, 0x1d, R0 ;  /* 0x0000001dff007819 */ /* 0x000fe20000011600 */
[----:B------:R-:W1:Y:S01]  /*00c0*/  LDCU.64 UR8, c[0x0][0x390] ;  /* 0x00007200ff0877ac */ /* 0x000e620008000a00 */
[----:B------:R-:W2:Y:S02]  /*00d0*/  LDCU.64 UR4, c[0x0][0x358] ;  /* 0x00006b00ff0477ac */ /* 0x000ea40008000a00 */
[C---:B0-----:R-:W-:Y:S02]  /*00e0*/  IADD3 R8, P0, PT, R4.reuse, UR6, RZ ;  /* 0x0000000604087c10 */ /* 0x041fe4000ff1e0ff */
[----:B-1----:R-:W-:Y:S02]  /*00f0*/  IADD3 R4, P1, PT, R4, UR8, RZ ;  /* 0x0000000804047c10 */ /* 0x002fe4000ff3e0ff */
[C---:B------:R-:W-:Y:S01]  /*0100*/  IADD3.X R9, PT, PT, R0.reuse, UR7, RZ, P0, !PT ;  /* 0x0000000700097c10 */ /* 0x040fe200087fe4ff */
[----:B------:R-:W0:Y:S01]  /*0110*/  LDCU.64 UR6, c[0x0][0x380] ;  /* 0x00007000ff0677ac */ /* 0x000e220008000a00 */
[----:B------:R-:W-:-:S03]  /*0120*/  IADD3.X R5, PT, PT, R0, UR9, RZ, P1, !PT ;  /* 0x0000000900057c10 */ /* 0x000fc60008ffe4ff */
[----:B--2---:R-:W0:Y:S04]  /*0130*/  LDG.E.64 R2, desc[UR4][R8.64] ;  /* 0x0000000408027981 */ /* 0x004e28000c1e1b00 */
[----:B------:R-:W0:Y:S02]  /*0140*/  LDG.E.64 R6, desc[UR4][R4.64] ;  /* 0x0000000404067981 */ /* 0x000e24000c1e1b00 */
[----:B0-----:R-:W-:-:S07]  /*0150*/  DFMA R2, R2, UR6, R6 ;  /* 0x0000000602027c2b */ /* 0x001fce0008000006 */
[----:B------:R-:W-:Y:S01]  /*0160*/  STG.E.64 desc[UR4][R4.64], R2 ;  /* 0x0000000204007986 */ /* 0x000fe2000c101b04 */
[----:B------:R-:W-:Y:S05]  /*0170*/  EXIT ;  /* 0x000000000000794d */ /* 0x000fea0003800000 */
.L_x_0:
[----:B------:R-:W-:-:S00]  /*0180*/  BRA `(.L_x_0) ;  /* 0xfffffffc00fc7947 */ /* 0x000fc0000383ffff */
[----:B------:R-:W-:-:S00]  /*0190*/  NOP ;  /* 0x0000000000007918 */ /* 0x000fc00000000000 */
        /* <DEDUP_REMOVED lines=14> */
.L_x_1:


//--------------------- .nv.shared.reserved.0     --------------------------
	.section	.nv.shared.reserved.0,"aw",@nobits
	.weak		__nv_reservedSMEM_offset_0_alias
	.size		__nv_reservedSMEM_offset_0_alias, 0, 64
	.other		__nv_reservedSMEM_offset_0_alias,@"STO_CUDA_RESERVED_SHARED STV_DEFAULT"
__nv_reservedSMEM_offset_0_alias:
	.zero		0
	.zero		64


//--------------------- .nv.constant0._Z5daxpydPKdPdm --------------------------
	.section	.nv.constant0._Z5daxpydPKdPdm,"a",@progbits
	.sectionflags	@""
	.align	4
.nv.constant0._Z5daxpydPKdPdm:
	.zero		928


//--------------------- SYMBOLS --------------------------

	.type		.nv.reservedSmem.offset0,@object
	.size		.nv.reservedSmem.offset0,0x4
